	.headerflags	@"EF_CUDA_TEXMODE_UNIFIED EF_CUDA_64BIT_ADDRESS EF_CUDA_ACCELERATORS EF_CUDA_SM90 EF_CUDA_VIRTUAL_SM(EF_CUDA_SM90)"
	.elftype	@"ET_EXEC"


//--------------------- .nv.info                  --------------------------
	.section	.nv.info,"",@"SHT_CUDA_INFO"
	.align	4


	//----- nvinfo : EIATTR_REGCOUNT
	.align		4
        /*0000*/ 	.byte	0x04, 0x2f
        /*0002*/ 	.short	(.L_1 - .L_0)
	.align		4
.L_0:
        /*0004*/ 	.word	index@(triton_red_fused__to_copy_add_mul_sum_11)
        /*0008*/ 	.word	0x00000020


	//----- nvinfo : EIATTR_MIN_STACK_SIZE
	.align		4
.L_1:
        /*000c*/ 	.byte	0x04, 0x12
        /*000e*/ 	.short	(.L_3 - .L_2)
	.align		4
.L_2:
        /*0010*/ 	.word	index@(triton_red_fused__to_copy_add_mul_sum_11)
        /*0014*/ 	.word	0x00000000


	//----- nvinfo : EIATTR_FRAME_SIZE
	.align		4
.L_3:
        /*0018*/ 	.byte	0x04, 0x11
        /*001a*/ 	.short	(.L_5 - .L_4)
	.align		4
.L_4:
        /*001c*/ 	.word	index@(triton_red_fused__to_copy_add_mul_sum_11)
        /*0020*/ 	.word	0x00000000


	//----- nvinfo : EIATTR_MIN_STACK_SIZE
	.align		4
.L_5:
        /*0024*/ 	.byte	0x04, 0x12
        /*0026*/ 	.short	(.L_7 - .L_6)
	.align		4
.L_6:
        /*0028*/ 	.word	index@(triton_red_fused__to_copy_add_mul_sum_11)
        /*002c*/ 	.word	0x00000000
.L_7:


//--------------------- .nv.info.triton_red_fused__to_copy_add_mul_sum_11 --------------------------
	.section	.nv.info.triton_red_fused__to_copy_add_mul_sum_11,"",@"SHT_CUDA_INFO"
	.sectionflags	@""
	.align	4


	//----- nvinfo : EIATTR_CUDA_API_VERSION
	.align		4
        /*0000*/ 	.byte	0x04, 0x37
        /*0002*/ 	.short	(.L_9 - .L_8)
.L_8:
        /*0004*/ 	.word	0x0000007c


	//----- nvinfo : EIATTR_KPARAM_INFO
	.align		4
.L_9:
        /*0008*/ 	.byte	0x04, 0x17
        /*000a*/ 	.short	(.L_11 - .L_10)
.L_10:
        /*000c*/ 	.word	0x00000000
        /*0010*/ 	.short	0x0008
        /*0012*/ 	.short	0x0038
        /*0014*/ 	.byte	0x00, 0xf4, 0x21, 0x00


	//----- nvinfo : EIATTR_KPARAM_INFO
	.align		4
.L_11:
        /*0018*/ 	.byte	0x04, 0x17
        /*001a*/ 	.short	(.L_13 - .L_12)
.L_12:
        /*001c*/ 	.word	0x00000000
        /*0020*/ 	.short	0x0007
        /*0022*/ 	.short	0x0034
        /*0024*/ 	.byte	0x00, 0xf0, 0x11, 0x00


	//----- nvinfo : EIATTR_KPARAM_INFO
	.align		4
.L_13:
        /*0028*/ 	.byte	0x04, 0x17
        /*002a*/ 	.short	(.L_15 - .L_14)
.L_14:
        /*002c*/ 	.word	0x00000000
        /*0030*/ 	.short	0x0006
        /*0032*/ 	.short	0x0030
        /*0034*/ 	.byte	0x00, 0xf0, 0x11, 0x00


	//----- nvinfo : EIATTR_KPARAM_INFO
	.align		4
.L_15:
        /*0038*/ 	.byte	0x04, 0x17
        /*003a*/ 	.short	(.L_17 - .L_16)
.L_16:
        /*003c*/ 	.word	0x00000000
        /*0040*/ 	.short	0x0005
        /*0042*/ 	.short	0x0028
        /*0044*/ 	.byte	0x00, 0xf4, 0x21, 0x00


	//----- nvinfo : EIATTR_KPARAM_INFO
	.align		4
.L_17:
        /*0048*/ 	.byte	0x04, 0x17
        /*004a*/ 	.short	(.L_19 - .L_18)
.L_18:
        /*004c*/ 	.word	0x00000000
        /*0050*/ 	.short	0x0004
        /*0052*/ 	.short	0x0020
        /*0054*/ 	.byte	0x00, 0xf4, 0x21, 0x00


	//----- nvinfo : EIATTR_KPARAM_INFO
	.align		4
.L_19:
        /*0058*/ 	.byte	0x04, 0x17
        /*005a*/ 	.short	(.L_21 - .L_20)
.L_20:
        /*005c*/ 	.word	0x00000000
        /*0060*/ 	.short	0x0003
        /*0062*/ 	.short	0x0018
        /*0064*/ 	.byte	0x00, 0xf4, 0x21, 0x00


	//----- nvinfo : EIATTR_KPARAM_INFO
	.align		4
.L_21:
        /*0068*/ 	.byte	0x04, 0x17
        /*006a*/ 	.short	(.L_23 - .L_22)
.L_22:
        /*006c*/ 	.word	0x00000000
        /*0070*/ 	.short	0x0002
        /*0072*/ 	.short	0x0010
        /*0074*/ 	.byte	0x00, 0xf4, 0x21, 0x00


	//----- nvinfo : EIATTR_KPARAM_INFO
	.align		4
.L_23:
        /*0078*/ 	.byte	0x04, 0x17
        /*007a*/ 	.short	(.L_25 - .L_24)
.L_24:
        /*007c*/ 	.word	0x00000000
        /*0080*/ 	.short	0x0001
        /*0082*/ 	.short	0x0008
        /*0084*/ 	.byte	0x00, 0xf4, 0x21, 0x00


	//----- nvinfo : EIATTR_KPARAM_INFO
	.align		4
.L_25:
        /*0088*/ 	.byte	0x04, 0x17
        /*008a*/ 	.short	(.L_27 - .L_26)
.L_26:
        /*008c*/ 	.word	0x00000000
        /*0090*/ 	.short	0x0000
        /*0092*/ 	.short	0x0000
        /*0094*/ 	.byte	0x00, 0xf4, 0x21, 0x00


	//----- nvinfo : EIATTR_SPARSE_MMA_MASK
	.align		4
.L_27:
        /*0098*/ 	.byte	0x03, 0x50
        /*009a*/ 	.short	0x0000


	//----- nvinfo : EIATTR_MAXREG_COUNT
	.align		4
        /*009c*/ 	.byte	0x03, 0x1b
        /*009e*/ 	.short	0x00ff


	//----- nvinfo : EIATTR_COOP_GROUP_MASK_REGIDS
	.align		4
        /*00a0*/ 	.byte	0x04, 0x29
        /*00a2*/ 	.short	(.L_29 - .L_28)


	//   ....[0]....
.L_28:
        /*00a4*/ 	.word	0xffffffff


	//   ....[1]....
        /*00a8*/ 	.word	0xffffffff


	//   ....[2]....
        /*00ac*/ 	.word	0xffffffff


	//   ....[3]....
        /*00b0*/ 	.word	0xffffffff


	//   ....[4]....
        /*00b4*/ 	.word	0xffffffff


	//   ....[5]....
        /*00b8*/ 	.word	0xffffffff


	//   ....[6]....
        /*00bc*/ 	.word	0xffffffff


	//   ....[7]....
        /*00c0*/ 	.word	0xffffffff


	//   ....[8]....
        /*00c4*/ 	.word	0xffffffff


	//   ....[9]....
        /*00c8*/ 	.word	0xffffffff


	//   ....[10]....
        /*00cc*/ 	.word	0xffffffff


	//   ....[11]....
        /*00d0*/ 	.word	0xffffffff


	//   ....[12]....
        /*00d4*/ 	.word	0xffffffff


	//   ....[13]....
        /*00d8*/ 	.word	0xffffffff


	//   ....[14]....
        /*00dc*/ 	.word	0xffffffff


	//   ....[15]....
        /*00e0*/ 	.word	0xffffffff


	//   ....[16]....
        /*00e4*/ 	.word	0xffffffff


	//   ....[17]....
        /*00e8*/ 	.word	0xffffffff


	//----- nvinfo : EIATTR_COOP_GROUP_INSTR_OFFSETS
	.align		4
.L_29:
        /*00ec*/ 	.byte	0x04, 0x28
        /*00ee*/ 	.short	(.L_31 - .L_30)


	//   ....[0]....
.L_30:
        /*00f0*/ 	.word	0x00000500


	//   ....[1]....
        /*00f4*/ 	.word	0x00000540


	//   ....[2]....
        /*00f8*/ 	.word	0x00000570


	//   ....[3]....
        /*00fc*/ 	.word	0x00000580


	//   ....[4]....
        /*0100*/ 	.word	0x000005d0


	//   ....[5]....
        /*0104*/ 	.word	0x000005f0


	//   ....[6]....
        /*0108*/ 	.word	0x00000600


	//   ....[7]....
        /*010c*/ 	.word	0x00000610


	//   ....[8]....
        /*0110*/ 	.word	0x00000650


	//   ....[9]....
        /*0114*/ 	.word	0x00000670


	//   ....[10]....
        /*0118*/ 	.word	0x00000680


	//   ....[11]....
        /*011c*/ 	.word	0x00000690


	//   ....[12]....
        /*0120*/ 	.word	0x000006e0


	//   ....[13]....
        /*0124*/ 	.word	0x00000710


	//   ....[14]....
        /*0128*/ 	.word	0x00000730


	//   ....[15]....
        /*012c*/ 	.word	0x00000740


	//   ....[16]....
        /*0130*/ 	.word	0x00000830


	//   ....[17]....
        /*0134*/ 	.word	0x00000860


	//----- nvinfo : EIATTR_EXIT_INSTR_OFFSETS
	.align		4
.L_31:
        /*0138*/ 	.byte	0x04, 0x1c
        /*013a*/ 	.short	(.L_33 - .L_32)


	//   ....[0]....
.L_32:
        /*013c*/ 	.word	0x00000930


	//   ....[1]....
        /*0140*/ 	.word	0x000009a0


	//----- nvinfo : EIATTR_REQNTID
	.align		4
.L_33:
        /*0144*/ 	.byte	0x04, 0x10
        /*0146*/ 	.short	(.L_35 - .L_34)
.L_34:
        /*0148*/ 	.word	0x00000080
        /*014c*/ 	.word	0x00000001
        /*0150*/ 	.word	0x00000001


	//----- nvinfo : EIATTR_CBANK_PARAM_SIZE
	.align		4
.L_35:
        /*0154*/ 	.byte	0x03, 0x19
        /*0156*/ 	.short	0x0040


	//----- nvinfo : EIATTR_PARAM_CBANK
	.align		4
        /*0158*/ 	.byte	0x04, 0x0a
        /*015a*/ 	.short	(.L_37 - .L_36)
	.align		4
.L_36:
        /*015c*/ 	.word	index@(.nv.constant0.triton_red_fused__to_copy_add_mul_sum_11)
        /*0160*/ 	.short	0x0210
        /*0162*/ 	.short	0x0040


	//----- nvinfo : EIATTR_SW_WAR
	.align		4
.L_37:
        /*0164*/ 	.byte	0x04, 0x36
        /*0166*/ 	.short	(.L_39 - .L_38)
.L_38:
        /*0168*/ 	.word	0x00000008
.L_39:


//--------------------- .nv.callgraph             --------------------------
	.section	.nv.callgraph,"",@"SHT_CUDA_CALLGRAPH"
	.align	4
	.sectionentsize	8
	.align		4
        /*0000*/ 	.word	0x00000000
	.align		4
        /*0004*/ 	.word	0xffffffff
	.align		4
        /*0008*/ 	.word	0x00000000
	.align		4
        /*000c*/ 	.word	0xfffffffe
	.align		4
        /*0010*/ 	.word	0x00000000
	.align		4
        /*0014*/ 	.word	0xfffffffd
	.align		4
        /*0018*/ 	.word	0x00000000
	.align		4
        /*001c*/ 	.word	0xfffffffc


//--------------------- .text.triton_red_fused__to_copy_add_mul_sum_11 --------------------------
	.section	.text.triton_red_fused__to_copy_add_mul_sum_11,"ax",@progbits
	.sectionflags	@"SHF_BARRIERS=1"
	.align	128
        .global         triton_red_fused__to_copy_add_mul_sum_11
        .type           triton_red_fused__to_copy_add_mul_sum_11,@function
        .size           triton_red_fused__to_copy_add_mul_sum_11,(.L_x_3 - triton_red_fused__to_copy_add_mul_sum_11)
        .other          triton_red_fused__to_copy_add_mul_sum_11,@"STO_CUDA_ENTRY STV_DEFAULT"
triton_red_fused__to_copy_add_mul_sum_11:
.text.triton_red_fused__to_copy_add_mul_sum_11:
[----:B------:R-:W0:Y:S02]  /*0000*/  LDC R1, c[0x0][0x28] ;  /* 0x00000a00ff017b82 */ /* 0x000e240000000800 */
[----:B------:R-:W1:Y:S01]  /*0010*/  LDC R2, c[0x0][0x244] ;  /* 0x00009100ff027b82 */ /* 0x000e620000000800 */
[----:B------:R-:W2:Y:S01]  /*0020*/  S2R R0, SR_TID.X ;  /* 0x0000000000007919 */ /* 0x000ea20000002100 */
[----:B------:R-:W-:Y:S01]  /*0030*/  ULDC.64 UR6, c[0x0][0x208] ;  /* 0x0000820000067ab9 */ /* 0x000fe20000000a00 */
[----:B------:R-:W-:Y:S01]  /*0040*/  HFMA2.MMA R24, -RZ, RZ, 0, 0 ;  /* 0x00000000ff187435 */ /* 0x000fe200000001ff */
[----:B------:R-:W-:Y:S01]  /*0050*/  MOV R4, RZ ;  /* 0x000000ff00047202 */ /* 0x000fe20000000f00 */
[----:B------:R-:W3:Y:S01]  /*0060*/  S2R R5, SR_CTAID.X ;  /* 0x0000000000057919 */ /* 0x000ee20000002500 */
[----:B-1----:R-:W-:Y:S02]  /*0070*/  ISETP.GE.AND P0, PT, R2, 0x1, PT ;  /* 0x000000010200780c */ /* 0x002fe40003f06270 */
[----:B------:R-:W-:Y:S02]  /*0080*/  CS2R R2, SRZ ;  /* 0x0000000000027805 */ /* 0x000fe4000001ff00 */
[----:B--2---:R-:W-:-:S02]  /*0090*/  SHF.L.U32 R6, R0, 0x2, RZ ;  /* 0x0000000200067819 */ /* 0x004fc400000006ff */
[----:B---3--:R-:W-:Y:S02]  /*00a0*/  SHF.L.U32 R5, R5, 0x3, RZ ;  /* 0x0000000305057819 */ /* 0x008fe400000006ff */
[----:B------:R-:W-:-:S05]  /*00b0*/  LOP3.LUT R6, R6, 0x4, RZ, 0xc0, !PT ;  /* 0x0000000406067812 */ /* 0x000fca00078ec0ff */
[----:B------:R-:W-:Y:S05]  /*00c0*/  @!P0 BRA `(.L_x_0) ;  /* 0x00000004000c8947 */ /* 0x000fea0003800000 */
[----:B------:R-:W-:Y:S02]  /*00d0*/  SHF.R.U32.HI R8, RZ, 0x1, R0 ;  /* 0x00000001ff087819 */ /* 0x000fe40000011600 */
[----:B------:R-:W-:Y:S02]  /*00e0*/  CS2R R2, SRZ ;  /* 0x0000000000027805 */ /* 0x000fe4000001ff00 */
[----:B------:R-:W-:Y:S01]  /*00f0*/  MOV R24, RZ ;  /* 0x000000ff00187202 */ /* 0x000fe20000000f00 */
[----:B------:R-:W-:Y:S01]  /*0100*/  UMOV UR4, URZ ;  /* 0x0000003f00047c82 */ /* 0x000fe20008000000 */
[----:B------:R-:W-:Y:S02]  /*0110*/  SGXT.U32 R8, R8, 0x6 ;  /* 0x000000060808781a */ /* 0x000fe40000000000 */
[----:B------:R-:W-:Y:S02]  /*0120*/  MOV R4, RZ ;  /* 0x000000ff00047202 */ /* 0x000fe40000000f00 */
[----:B------:R-:W-:-:S04]  /*0130*/  LEA R7, R8, R5, 0xc ;  /* 0x0000000508077211 */ /* 0x000fc800078e60ff */
[----:B------:R-:W-:-:S07]  /*0140*/  IADD3 R7, R6, R7, RZ ;  /* 0x0000000706077210 */ /* 0x000fce0007ffe0ff */
.L_x_1:
[----:B------:R-:W1:Y:S01]  /*0150*/  LDC R9, c[0x0][0x244] ;  /* 0x00009100ff097b82 */ /* 0x000e620000000800 */
[----:B------:R-:W-:Y:S02]  /*0160*/  IADD3 R25, R8, UR4, RZ ;  /* 0x0000000408197c10 */ /* 0x000fe4000fffe0ff */
[----:B------:R-:W-:Y:S02]  /*0170*/  CS2R R12, SRZ ;  /* 0x00000000000c7805 */ /* 0x000fe4000001ff00 */
[----:B------:R-:W-:-:S03]  /*0180*/  CS2R R14, SRZ ;  /* 0x00000000000e7805 */ /* 0x000fc6000001ff00 */
[----:B------:R-:W2:Y:S08]  /*0190*/  LDC.64 R28, c[0x0][0x210] ;  /* 0x00008400ff1c7b82 */ /* 0x000eb00000000a00 */
[----:B------:R-:W3:Y:S08]  /*01a0*/  LDC.64 R26, c[0x0][0x218] ;  /* 0x00008600ff1a7b82 */ /* 0x000ef00000000a00 */
[----:B------:R-:W4:Y:S01]  /*01b0*/  LDC.64 R20, c[0x0][0x220] ;  /* 0x00008800ff147b82 */ /* 0x000f220000000a00 */
[----:B-1----:R-:W-:-:S07]  /*01c0*/  ISETP.GE.AND P1, PT, R25, R9, PT ;  /* 0x000000091900720c */ /* 0x002fce0003f26270 */
[----:B------:R-:W1:Y:S01]  /*01d0*/  LDC.64 R10, c[0x0][0x228] ;  /* 0x00008a00ff0a7b82 */ /* 0x000e620000000a00 */
[----:B--2---:R-:W-:-:S07]  /*01e0*/  IMAD.WIDE R28, R7, 0x2, R28 ;  /* 0x00000002071c7825 */ /* 0x004fce00078e021c */
[----:B------:R-:W2:Y:S01]  /*01f0*/  LDC.64 R16, c[0x0][0x230] ;  /* 0x00008c00ff107b82 */ /* 0x000ea20000000a00 */
[C---:B---3--:R-:W-:Y:S01]  /*0200*/  IMAD.WIDE R26, R7.reuse, 0x2, R26 ;  /* 0x00000002071a7825 */ /* 0x048fe200078e021a */
[----:B------:R-:W-:Y:S01]  /*0210*/  CS2R R18, SRZ ;  /* 0x0000000000127805 */ /* 0x000fe2000001ff00 */
[----:B------:R-:W3:Y:S04]  /*0220*/  @!P1 LDG.E.EF.64 R12, desc[UR6][R28.64] ;  /* 0x000000061c0c9981 */ /* 0x000ee8000c0e1b00 */
[----:B------:R3:W5:Y:S01]  /*0230*/  @!P1 LDG.E.EF.64 R14, desc[UR6][R26.64] ;  /* 0x000000061a0e9981 */ /* 0x000762000c0e1b00 */
[----:B----4-:R-:W-:Y:S01]  /*0240*/  IMAD.WIDE R22, R7, 0x2, R20 ;  /* 0x0000000207167825 */ /* 0x010fe200078e0214 */
[----:B------:R-:W-:-:S04]  /*0250*/  CS2R R20, SRZ ;  /* 0x0000000000147805 */ /* 0x000fc8000001ff00 */
[----:B------:R4:W5:Y:S01]  /*0260*/  @!P1 LDG.E.EF.64 R18, desc[UR6][R22.64] ;  /* 0x0000000616129981 */ /* 0x000962000c0e1b00 */
[----:B-1----:R-:W-:-:S05]  /*0270*/  IMAD.WIDE R10, R7, 0x2, R10 ;  /* 0x00000002070a7825 */ /* 0x002fca00078e020a */
[----:B------:R1:W5:Y:S01]  /*0280*/  @!P1 LDG.E.EF.64 R20, desc[UR6][R10.64] ;  /* 0x000000060a149981 */ /* 0x000362000c0e1b00 */
[----:B--2---:R-:W-:Y:S01]  /*0290*/  IMAD.WIDE R16, R25, 0x4, R16 ;  /* 0x0000000419107825 */ /* 0x004fe200078e0210 */
[----:B------:R-:W-:-:S10]  /*02a0*/  HFMA2.MMA R25, -RZ, RZ, 0, 0 ;  /* 0x00000000ff197435 */ /* 0x000fd400000001ff */
[----:B------:R2:W2:Y:S01]  /*02b0*/  @!P1 LDG.E.EL R25, desc[UR6][R16.64] ;  /* 0x0000000610199981 */ /* 0x0004a2000c2e1900 */
[----:B------:R-:W-:Y:S01]  /*02c0*/  UIADD3 UR4, UR4, 0x40, URZ ;  /* 0x0000004004047890 */ /* 0x000fe2000fffe03f */
[----:B------:R-:W-:-:S05]  /*02d0*/  IADD3 R7, R7, 0x40000, RZ ;  /* 0x0004000007077810 */ /* 0x000fca0007ffe0ff */
[----:B------:R-:W-:Y:S01]  /*02e0*/  ISETP.LE.AND P0, PT, R9, UR4, PT ;  /* 0x0000000409007c0c */ /* 0x000fe2000bf03270 */
[----:B---3--:R-:W-:Y:S02]  /*02f0*/  HADD2.F32 R26, -RZ, R13.H1_H1 ;  /* 0x3000000dff1a7230 */ /* 0x008fe40000004100 */
[----:B----4-:R-:W-:Y:S02]  /*0300*/  HADD2.F32 R22, -RZ, R12.H1_H1 ;  /* 0x3000000cff167230 */ /* 0x010fe40000004100 */
[----:B-----5:R-:W-:Y:S02]  /*0310*/  HADD2.F32 R23, -RZ, R14.H1_H1 ;  /* 0x3000000eff177230 */ /* 0x020fe40000004100 */
[----:B------:R-:W-:Y:S02]  /*0320*/  HADD2.F32 R13, -RZ, R13.H0_H0 ;  /* 0x2000000dff0d7230 */ /* 0x000fe40000004100 */
[----:B------:R-:W-:Y:S02]  /*0330*/  HADD2.F32 R28, -RZ, R15.H0_H0 ;  /* 0x2000000fff1c7230 */ /* 0x000fe40000004100 */
[----:B------:R-:W-:Y:S01]  /*0340*/  FADD R23, R22, R23 ;  /* 0x0000001716177221 */ /* 0x000fe20000000000 */
[----:B------:R-:W-:-:S02]  /*0350*/  HADD2.F32 R15, -RZ, R15.H1_H1 ;  /* 0x3000000fff0f7230 */ /* 0x000fc40000004100 */
[----:B-1----:R-:W-:Y:S02]  /*0360*/  HADD2.F32 R11, -RZ, R14.H0_H0 ;  /* 0x2000000eff0b7230 */ /* 0x002fe40000004100 */
[----:B------:R-:W-:Y:S01]  /*0370*/  FADD R9, R13, R28 ;  /* 0x0000001c0d097221 */ /* 0x000fe20000000000 */
[----:B------:R-:W-:Y:S02]  /*0380*/  HADD2.F32 R10, -RZ, R18.H1_H1 ;  /* 0x30000012ff0a7230 */ /* 0x000fe40000004100 */
[----:B------:R-:W-:Y:S01]  /*0390*/  FADD R26, R26, R15 ;  /* 0x0000000f1a1a7221 */ /* 0x000fe20000000000 */
[----:B------:R-:W-:Y:S02]  /*03a0*/  HADD2.F32 R12, -RZ, R12.H0_H0 ;  /* 0x2000000cff0c7230 */ /* 0x000fe40000004100 */
[----:B------:R-:W-:Y:S02]  /*03b0*/  HADD2.F32 R14, -RZ, R19.H0_H0 ;  /* 0x20000013ff0e7230 */ /* 0x000fe40000004100 */
[----:B------:R-:W-:Y:S01]  /*03c0*/  FADD R23, R10, R23 ;  /* 0x000000170a177221 */ /* 0x000fe20000000000 */
[----:B------:R-:W-:-:S02]  /*03d0*/  HADD2.F32 R10, -RZ, R20.H0_H0 ;  /* 0x20000014ff0a7230 */ /* 0x000fc40000004100 */
[----:B------:R-:W-:Y:S01]  /*03e0*/  FADD R15, R12, R11 ;  /* 0x0000000b0c0f7221 */ /* 0x000fe20000000000 */
[----:B------:R-:W-:Y:S02]  /*03f0*/  HADD2.F32 R13, -RZ, R19.H1_H1 ;  /* 0x30000013ff0d7230 */ /* 0x000fe40000004100 */
[----:B--2---:R-:W-:Y:S01]  /*0400*/  FADD R16, R14, R9 ;  /* 0x000000090e107221 */ /* 0x004fe20000000000 */
[----:B------:R-:W-:Y:S02]  /*0410*/  HADD2.F32 R18, -RZ, R18.H0_H0 ;  /* 0x20000012ff127230 */ /* 0x000fe40000004100 */
[----:B------:R-:W-:Y:S02]  /*0420*/  HADD2.F32 R12, -RZ, R21.H0_H0 ;  /* 0x20000015ff0c7230 */ /* 0x000fe40000004100 */
[----:B------:R-:W-:Y:S01]  /*0430*/  FADD R11, R13, R26 ;  /* 0x0000001a0d0b7221 */ /* 0x000fe20000000000 */
[----:B------:R-:W-:Y:S02]  /*0440*/  HADD2.F32 R14, -RZ, R21.H1_H1 ;  /* 0x30000015ff0e7230 */ /* 0x000fe40000004100 */
[----:B------:R-:W-:Y:S01]  /*0450*/  FADD R15, R18, R15 ;  /* 0x0000000f120f7221 */ /* 0x000fe20000000000 */
[----:B------:R-:W-:-:S02]  /*0460*/  HADD2.F32 R20, -RZ, R20.H1_H1 ;  /* 0x30000014ff147230 */ /* 0x000fc40000004100 */
[-C--:B------:R-:W-:Y:S01]  /*0470*/  FMUL R12, R12, R25.reuse ;  /* 0x000000190c0c7220 */ /* 0x080fe20000400000 */
[-C--:B------:R-:W-:Y:S01]  /*0480*/  FMUL R14, R14, R25.reuse ;  /* 0x000000190e0e7220 */ /* 0x080fe20000400000 */
[-C--:B------:R-:W-:Y:S01]  /*0490*/  FMUL R10, R10, R25.reuse ;  /* 0x000000190a0a7220 */ /* 0x080fe20000400000 */
[----:B------:R-:W-:Y:S01]  /*04a0*/  FMUL R20, R20, R25 ;  /* 0x0000001914147220 */ /* 0x000fe20000400000 */
[----:B------:R-:W-:Y:S01]  /*04b0*/  @!P1 FFMA R3, R16, R12, R3 ;  /* 0x0000000c10039223 */ /* 0x000fe20000000003 */
[----:B------:R-:W-:Y:S01]  /*04c0*/  @!P1 FFMA R4, R11, R14, R4 ;  /* 0x0000000e0b049223 */ /* 0x000fe20000000004 */
[----:B------:R-:W-:Y:S01]  /*04d0*/  @!P1 FFMA R24, R15, R10, R24 ;  /* 0x0000000a0f189223 */ /* 0x000fe20000000018 */
[----:B------:R-:W-:Y:S01]  /*04e0*/  @!P1 FFMA R2, R23, R20, R2 ;  /* 0x0000001417029223 */ /* 0x000fe20000000002 */
[----:B------:R-:W-:Y:S06]  /*04f0*/  @!P0 BRA `(.L_x_1) ;  /* 0xfffffffc00148947 */ /* 0x000fec000383ffff */
.L_x_0:
[----:B------:R-:W1:Y:S01]  /*0500*/  SHFL.BFLY PT, R7, R24, 0x10, 0x1f ;  /* 0x0e001f0018077f89 */ /* 0x000e6200000e0000 */
[----:B------:R-:W2:Y:S01]  /*0510*/  S2UR UR5, SR_CgaCtaId ;  /* 0x00000000000579c3 */ /* 0x000ea20000008800 */
[C---:B------:R-:W-:Y:S01]  /*0520*/  LOP3.LUT P0, RZ, R0.reuse, 0x1e, RZ, 0xc0, !PT ;  /* 0x0000001e00ff7812 */ /* 0x040fe2000780c0ff */
[----:B------:R-:W-:Y:S01]  /*0530*/  UMOV UR4, 0x400 ;  /* 0x0000040000047882 */ /* 0x000fe20000000000 */
[----:B------:R-:W3:Y:S01]  /*0540*/  SHFL.BFLY PT, R9, R2, 0x10, 0x1f ;  /* 0x0e001f0002097f89 */ /* 0x000ee200000e0000 */
[C---:B------:R-:W-:Y:S02]  /*0550*/  ISETP.GE.AND P1, PT, R0.reuse, 0x20, PT ;  /* 0x000000200000780c */ /* 0x040fe40003f26270 */
[----:B------:R-:W-:Y:S01]  /*0560*/  SHF.L.U32 R17, R0, 0x2, RZ ;  /* 0x0000000200117819 */ /* 0x000fe200000006ff */
[----:B------:R-:W4:Y:S04]  /*0570*/  SHFL.BFLY PT, R8, R3, 0x10, 0x1f ;  /* 0x0e001f0003087f89 */ /* 0x000f2800000e0000 */
[----:B------:R-:W5:Y:S01]  /*0580*/  SHFL.BFLY PT, R11, R4, 0x10, 0x1f ;  /* 0x0e001f00040b7f89 */ /* 0x000f6200000e0000 */
[----:B-1----:R-:W-:Y:S01]  /*0590*/  FADD R7, R7, R24 ;  /* 0x0000001807077221 */ /* 0x002fe20000000000 */
[----:B--2---:R-:W-:Y:S01]  /*05a0*/  UPRMT UR4, UR5, 0x654, UR4 ;  /* 0x0000065405047896 */ /* 0x004fe20008000004 */
[----:B---3--:R-:W-:Y:S01]  /*05b0*/  FADD R9, R9, R2 ;  /* 0x0000000209097221 */ /* 0x008fe20000000000 */
[----:B----4-:R-:W-:-:S04]  /*05c0*/  FADD R12, R8, R3 ;  /* 0x00000003080c7221 */ /* 0x010fc80000000000 */
[----:B------:R-:W1:Y:S01]  /*05d0*/  SHFL.BFLY PT, R10, R9, 0x8, 0x1f ;  /* 0x0d001f00090a7f89 */ /* 0x000e6200000e0000 */
[----:B-----5:R-:W-:-:S03]  /*05e0*/  FADD R14, R11, R4 ;  /* 0x000000040b0e7221 */ /* 0x020fc60000000000 */
[----:B------:R-:W2:Y:S04]  /*05f0*/  SHFL.BFLY PT, R8, R7, 0x8, 0x1f ;  /* 0x0d001f0007087f89 */ /* 0x000ea800000e0000 */
[----:B------:R-:W3:Y:S04]  /*0600*/  SHFL.BFLY PT, R11, R12, 0x8, 0x1f ;  /* 0x0d001f000c0b7f89 */ /* 0x000ee800000e0000 */
[----:B------:R-:W4:Y:S01]  /*0610*/  SHFL.BFLY PT, R15, R14, 0x8, 0x1f ;  /* 0x0d001f000e0f7f89 */ /* 0x000f2200000e0000 */
[----:B-1----:R-:W-:Y:S01]  /*0620*/  FADD R10, R9, R10 ;  /* 0x0000000a090a7221 */ /* 0x002fe20000000000 */
[----:B--2---:R-:W-:Y:S01]  /*0630*/  FADD R8, R7, R8 ;  /* 0x0000000807087221 */ /* 0x004fe20000000000 */
[----:B---3--:R-:W-:-:S04]  /*0640*/  FADD R13, R12, R11 ;  /* 0x0000000b0c0d7221 */ /* 0x008fc80000000000 */
[----:B------:R-:W1:Y:S01]  /*0650*/  SHFL.BFLY PT, R3, R8, 0x4, 0x1f ;  /* 0x0c801f0008037f89 */ /* 0x000e6200000e0000 */
[----:B----4-:R-:W-:-:S03]  /*0660*/  FADD R15, R14, R15 ;  /* 0x0000000f0e0f7221 */ /* 0x010fc60000000000 */
[----:B------:R-:W2:Y:S04]  /*0670*/  SHFL.BFLY PT, R11, R10, 0x4, 0x1f ;  /* 0x0c801f000a0b7f89 */ /* 0x000ea800000e0000 */
[----:B------:R-:W3:Y:S04]  /*0680*/  SHFL.BFLY PT, R4, R13, 0x4, 0x1f ;  /* 0x0c801f000d047f89 */ /* 0x000ee800000e0000 */
[----:B------:R-:W4:Y:S01]  /*0690*/  SHFL.BFLY PT, R16, R15, 0x4, 0x1f ;  /* 0x0c801f000f107f89 */ /* 0x000f2200000e0000 */
[----:B-1----:R-:W-:Y:S01]  /*06a0*/  FADD R3, R8, R3 ;  /* 0x0000000308037221 */ /* 0x002fe20000000000 */
[----:B--2---:R-:W-:Y:S01]  /*06b0*/  FADD R11, R10, R11 ;  /* 0x0000000b0a0b7221 */ /* 0x004fe20000000000 */
[----:B------:R-:W-:Y:S01]  /*06c0*/  SHF.R.U32.HI R10, RZ, 0x3, R0 ;  /* 0x00000003ff0a7819 */ /* 0x000fe20000011600 */
[----:B---3--:R-:W-:-:S03]  /*06d0*/  FADD R7, R13, R4 ;  /* 0x000000040d077221 */ /* 0x008fc60000000000 */
[----:B------:R-:W1:Y:S01]  /*06e0*/  SHFL.BFLY PT, R12, R11, 0x2, 0x1f ;  /* 0x0c401f000b0c7f89 */ /* 0x000e6200000e0000 */
[----:B------:R-:W-:Y:S01]  /*06f0*/  SHF.L.U32 R13, R6, 0x4, RZ ;  /* 0x00000004060d7819 */ /* 0x000fe200000006ff */
[----:B----4-:R-:W-:Y:S02]  /*0700*/  FADD R16, R15, R16 ;  /* 0x000000100f107221 */ /* 0x010fe40000000000 */
[----:B------:R-:W2:Y:S01]  /*0710*/  SHFL.BFLY PT, R4, R3, 0x2, 0x1f ;  /* 0x0c401f0003047f89 */ /* 0x000ea200000e0000 */
[----:B------:R-:W-:-:S03]  /*0720*/  LOP3.LUT R10, R13, 0xc, R10, 0xf8, !PT ;  /* 0x0000000c0d0a7812 */ /* 0x000fc600078ef80a */
[----:B------:R-:W3:Y:S04]  /*0730*/  SHFL.BFLY PT, R8, R7, 0x2, 0x1f ;  /* 0x0c401f0007087f89 */ /* 0x000ee800000e0000 */
[----:B------:R-:W4:Y:S01]  /*0740*/  SHFL.BFLY PT, R9, R16, 0x2, 0x1f ;  /* 0x0c401f0010097f89 */ /* 0x000f2200000e0000 */
[----:B-1----:R-:W-:Y:S01]  /*0750*/  FADD R11, R11, R12 ;  /* 0x0000000c0b0b7221 */ /* 0x002fe20000000000 */
[----:B--2---:R-:W-:-:S04]  /*0760*/  FADD R15, R3, R4 ;  /* 0x00000004030f7221 */ /* 0x004fc80000000000 */
[----:B------:R-:W-:Y:S01]  /*0770*/  @!P0 STS [R10+UR4+0x10], R11 ;  /* 0x0000100b0a008988 */ /* 0x000fe20008000804 */
[----:B---3--:R-:W-:-:S03]  /*0780*/  FADD R7, R7, R8 ;  /* 0x0000000807077221 */ /* 0x008fc60000000000 */
[----:B------:R-:W-:Y:S01]  /*0790*/  @!P0 STS [R10+UR4], R15 ;  /* 0x0000000f0a008988 */ /* 0x000fe20008000804 */
[----:B----4-:R-:W-:-:S03]  /*07a0*/  FADD R9, R16, R9 ;  /* 0x0000000910097221 */ /* 0x010fc60000000000 */
[----:B------:R1:W-:Y:S04]  /*07b0*/  @!P0 STS [R10+UR4+0x20], R7 ;  /* 0x000020070a008988 */ /* 0x0003e80008000804 */
[----:B------:R-:W-:Y:S01]  /*07c0*/  @!P0 STS [R10+UR4+0x30], R9 ;  /* 0x000030090a008988 */ /* 0x000fe20008000804 */
[----:B------:R-:W-:Y:S01]  /*07d0*/  BAR.SYNC.DEFER_BLOCKING 0x0 ;  /* 0x0000000000007b1d */ /* 0x000fe20000010000 */
[C---:B------:R-:W-:Y:S02]  /*07e0*/  LOP3.LUT P0, RZ, R0.reuse, 0x3, RZ, 0xc0, !PT ;  /* 0x0000000300ff7812 */ /* 0x040fe4000780c0ff */
[----:B-1----:R-:W-:Y:S02]  /*07f0*/  IADD3 R7, R13, UR4, RZ ;  /* 0x000000040d077c10 */ /* 0x002fe4000fffe0ff */
[----:B------:R-:W-:-:S03]  /*0800*/  ISETP.LT.AND P0, PT, R0, 0x20, !P0 ;  /* 0x000000200000780c */ /* 0x000fc60004701270 */
[----:B------:R-:W-:Y:S01]  /*0810*/  IMAD R7, R6, -0xc, R7 ;  /* 0xfffffff406077824 */ /* 0x000fe200078e0207 */
[----:B------:R-:W1:Y:S04]  /*0820*/  @!P1 LDS R2, [R17+UR4] ;  /* 0x0000000411029984 */ /* 0x000e680008000800 */
[----:B-1----:R-:W1:Y:S02]  /*0830*/  SHFL.BFLY PT, R3, R2, 0x2, 0x1f ;  /* 0x0c401f0002037f89 */ /* 0x002e6400000e0000 */
[----:B-1----:R-:W-:Y:S01]  /*0840*/  FADD R3, R2, R3 ;  /* 0x0000000302037221 */ /* 0x002fe20000000000 */
[----:B------:R-:W-:-:S04]  /*0850*/  LOP3.LUT R2, R0, 0x7, RZ, 0xc0, !PT ;  /* 0x0000000700027812 */ /* 0x000fc800078ec0ff */
[----:B------:R-:W1:Y:S01]  /*0860*/  SHFL.BFLY PT, R4, R3, 0x1, 0x1f ;  /* 0x0c201f0003047f89 */ /* 0x000e6200000e0000 */
[----:B------:R-:W-:Y:S01]  /*0870*/  LEA R6, R2, UR4, 0x2 ;  /* 0x0000000402067c11 */ /* 0x000fe2000f8e10ff */
[----:B-1----:R-:W-:-:S05]  /*0880*/  FADD R4, R3, R4 ;  /* 0x0000000403047221 */ /* 0x002fca0000000000 */
[----:B------:R-:W-:Y:S01]  /*0890*/  @P0 STS [R17+UR4], R4 ;  /* 0x0000000411000988 */ /* 0x000fe20008000804 */
[----:B------:R-:W-:Y:S01]  /*08a0*/  BAR.SYNC.DEFER_BLOCKING 0x0 ;  /* 0x0000000000007b1d */ /* 0x000fe20000010000 */
[----:B------:R-:W-:-:S05]  /*08b0*/  LOP3.LUT P0, RZ, R0, 0x78, RZ, 0xc0, !PT ;  /* 0x0000007800ff7812 */ /* 0x000fca000780c0ff */
[----:B------:R-:W-:Y:S04]  /*08c0*/  LDS R8, [R13+UR4] ;  /* 0x000000040d087984 */ /* 0x000fe80008000800 */
[----:B------:R-:W-:Y:S04]  /*08d0*/  LDS R9, [R13+UR4+0x10] ;  /* 0x000010040d097984 */ /* 0x000fe80008000800 */
[----:B------:R-:W-:Y:S04]  /*08e0*/  LDS R10, [R13+UR4+0x20] ;  /* 0x000020040d0a7984 */ /* 0x000fe80008000800 */
[----:B------:R-:W1:Y:S01]  /*08f0*/  LDS R11, [R13+UR4+0x30] ;  /* 0x000030040d0b7984 */ /* 0x000e620008000800 */
[----:B------:R-:W-:Y:S06]  /*0900*/  BAR.SYNC.DEFER_BLOCKING 0x0 ;  /* 0x0000000000007b1d */ /* 0x000fec0000010000 */
[----:B-1----:R1:W-:Y:S02]  /*0910*/  STS.128 [R7], R8 ;  /* 0x0000000807007388 */ /* 0x0023e40000000c00 */
[----:B------:R-:W-:Y:S06]  /*0920*/  BAR.SYNC.DEFER_BLOCKING 0x0 ;  /* 0x0000000000007b1d */ /* 0x000fec0000010000 */
[----:B-1----:R-:W-:Y:S05]  /*0930*/  @P0 EXIT ;  /* 0x000000000000094d */ /* 0x002fea0003800000 */
[----:B------:R-:W0:Y:S01]  /*0940*/  LDS R6, [R6] ;  /* 0x0000000006067984 */ /* 0x000e220000000800 */
[----:B------:R-:W1:Y:S01]  /*0950*/  LDC.64 R2, c[0x0][0x238] ;  /* 0x00008e00ff027b82 */ /* 0x000e620000000a00 */
[----:B------:R-:W-:-:S05]  /*0960*/  LOP3.LUT R5, R5, 0x7, R0, 0xf8, !PT ;  /* 0x0000000705057812 */ /* 0x000fca00078ef800 */
[----:B-1----:R-:W-:Y:S01]  /*0970*/  IMAD.WIDE R2, R5, 0x2, R2 ;  /* 0x0000000205027825 */ /* 0x002fe200078e0202 */
[----:B0-----:R-:W-:-:S05]  /*0980*/  F2FP.F16.F32.PACK_AB R0, RZ, R6 ;  /* 0x00000006ff00723e */ /* 0x001fca00000000ff */
[----:B------:R-:W-:Y:S01]  /*0990*/  STG.E.U16 desc[UR6][R2.64], R0 ;  /* 0x0000000002007986 */ /* 0x000fe2000c101506 */
[----:B------:R-:W-:Y:S05]  /*09a0*/  EXIT ;  /* 0x000000000000794d */ /* 0x000fea0003800000 */
.L_x_2:
[----:B------:R-:W-:-:S00]  /*09b0*/  BRA `(.L_x_2) ;  /* 0xfffffffc00fc7947 */ /* 0x000fc0000383ffff */
[----:B------:R-:W-:-:S00]  /*09c0*/  NOP ;  /* 0x0000000000007918 */ /* 0x000fc00000000000 */
        /* <DEDUP_REMOVED lines=11> */
.L_x_3:


//--------------------- .nv.shared.triton_red_fused__to_copy_add_mul_sum_11 --------------------------
	.section	.nv.shared.triton_red_fused__to_copy_add_mul_sum_11,"aw",@nobits
	.sectionflags	@""
	.align	16
	.zero		1024


//--------------------- .nv.constant0.triton_red_fused__to_copy_add_mul_sum_11 --------------------------
	.section	.nv.constant0.triton_red_fused__to_copy_add_mul_sum_11,"a",@progbits
	.sectionflags	@""
	.align	4
.nv.constant0.triton_red_fused__to_copy_add_mul_sum_11:
	.zero		592
